//
// Generated by NVIDIA NVVM Compiler
//
// Compiler Build ID: CL-36424714
// Cuda compilation tools, release 13.0, V13.0.88
// Based on NVVM 20.0.0
//

.version 9.0
.target sm_100
.address_size 64

	// .globl	_Z9reductionPfS_
// _ZZ9reductionPfS_E4psum has been demoted

.visible .entry _Z9reductionPfS_(
	.param .u64 .ptr .align 1 _Z9reductionPfS__param_0,
	.param .u64 .ptr .align 1 _Z9reductionPfS__param_1
)
{
	.reg .pred 	%p<5>;
	.reg .b32 	%r<16>;
	.reg .b32 	%f<6>;
	.reg .b64 	%rd<9>;
	// demoted variable
	.shared .align 4 .b8 _ZZ9reductionPfS_E4psum[256];
	ld.param.u64 	%rd2, [_Z9reductionPfS__param_0];
	ld.param.u64 	%rd1, [_Z9reductionPfS__param_1];
	cvta.to.global.u64 	%rd3, %rd2;
	mov.u32 	%r1, %ctaid.x;
	mov.u32 	%r2, %ntid.x;
	mov.u32 	%r3, %tid.x;
	mad.lo.s32 	%r7, %r1, %r2, %r3;
	mul.wide.s32 	%rd4, %r7, 4;
	add.s64 	%rd5, %rd3, %rd4;
	ld.global.f32 	%f1, [%rd5];
	shl.b32 	%r8, %r3, 2;
	mov.u32 	%r9, _ZZ9reductionPfS_E4psum;
	add.s32 	%r4, %r9, %r8;
	st.shared.f32 	[%r4], %f1;
	bar.sync 	0;
	setp.lt.u32 	%p1, %r2, 2;
	@%p1 bra 	$L__BB0_5;
	mov.b32 	%r15, 1;
$L__BB0_2:
	shl.b32 	%r6, %r15, 1;
	add.s32 	%r11, %r6, -1;
	and.b32  	%r12, %r11, %r3;
	setp.ne.s32 	%p2, %r12, 0;
	@%p2 bra 	$L__BB0_4;
	shl.b32 	%r13, %r15, 2;
	add.s32 	%r14, %r4, %r13;
	ld.shared.f32 	%f2, [%r14];
	ld.shared.f32 	%f3, [%r4];
	add.f32 	%f4, %f2, %f3;
	st.shared.f32 	[%r4], %f4;
$L__BB0_4:
	bar.sync 	0;
	setp.lt.u32 	%p3, %r6, %r2;
	mov.u32 	%r15, %r6;
	@%p3 bra 	$L__BB0_2;
$L__BB0_5:
	setp.ne.s32 	%p4, %r3, 0;
	@%p4 bra 	$L__BB0_7;
	ld.shared.f32 	%f5, [_ZZ9reductionPfS_E4psum];
	cvta.to.global.u64 	%rd6, %rd1;
	mul.wide.u32 	%rd7, %r1, 4;
	add.s64 	%rd8, %rd6, %rd7;
	st.global.f32 	[%rd8], %f5;
$L__BB0_7:
	ret;

}


// ===== COMPILED SASS (sm_100) =====

	.target	sm_100

	.elftype	@"ET_EXEC"


//--------------------- .note.nv.tkinfo           --------------------------
	.section	.note.nv.tkinfo,"",@"SHT_NOTE"
	.sectionflags	@"SHF_NOTE_NV_TKINFO"
	.tkinfo
        /*0018*/ 	.word	0x00000002
        /*0030*/ 	.string	""
        /*0030*/ 	.string	"ptxas"
        /*0030*/ 	.string	"Cuda compilation tools, release 13.0, V13.0.88"
        /*0030*/ 	.string	"Build cuda_13.0.r13.0/compiler.36424714_0"
        /*0030*/ 	.string	"-arch sm_100 -m 64 "



//--------------------- .note.nv.cuinfo           --------------------------
	.section	.note.nv.cuinfo,"",@"SHT_NOTE"
	.sectionflags	@"SHF_NOTE_NV_CUINFO"
        /*0018*/ 	.short	0x0002
        /*001a*/ 	.short	0x0064
        /*001c*/ 	.short	0x0082
	.zero		2


//--------------------- .nv.info                  --------------------------
	.section	.nv.info,"",@"SHT_CUDA_INFO"
	.align	4


	//----- nvinfo : EIATTR_REGCOUNT
	.align		4
        /*0000*/ 	.byte	0x04, 0x2f
        /*0002*/ 	.short	(.L_1 - .L_0)
	.align		4
.L_0:
        /*0004*/ 	.word	index@(_Z9reductionPfS_)
        /*0008*/ 	.word	0x0000000b


	//----- nvinfo : EIATTR_FRAME_SIZE
	.align		4
.L_1:
        /*000c*/ 	.byte	0x04, 0x11
        /*000e*/ 	.short	(.L_3 - .L_2)
	.align		4
.L_2:
        /*0010*/ 	.word	index@(_Z9reductionPfS_)
        /*0014*/ 	.word	0x00000000


	//----- nvinfo : EIATTR_MIN_STACK_SIZE
	.align		4
.L_3:
        /*0018*/ 	.byte	0x04, 0x12
        /*001a*/ 	.short	(.L_5 - .L_4)
	.align		4
.L_4:
        /*001c*/ 	.word	index@(_Z9reductionPfS_)
        /*0020*/ 	.word	0x00000000
.L_5:


//--------------------- .nv.compat                --------------------------
	.section	.nv.compat,"",@"SHT_CUDA_COMPAT_INFO"
	.align	4
        /*0000*/ 	.byte	0x02, 0x09, 0x00, 0x00, 0x02, 0x02, 0x01, 0x00, 0x02, 0x05, 0x05, 0x00, 0x03, 0x07, 0x01, 0x01
        /*0010*/ 	.byte	0x02, 0x03, 0x00, 0x00, 0x02, 0x06, 0x01, 0x00, 0x04, 0x0b, 0x08, 0x00, 0x09, 0x00, 0x00, 0x00
        /*0020*/ 	.byte	0x00, 0x00, 0x00, 0x00


//--------------------- .nv.info._Z9reductionPfS_ --------------------------
	.section	.nv.info._Z9reductionPfS_,"",@"SHT_CUDA_INFO"
	.sectionflags	@""
	.align	4


	//----- nvinfo : EIATTR_CUDA_API_VERSION
	.align		4
        /*0000*/ 	.byte	0x04, 0x37
        /*0002*/ 	.short	(.L_7 - .L_6)
.L_6:
        /*0004*/ 	.word	0x00000082


	//----- nvinfo : EIATTR_KPARAM_INFO
	.align		4
.L_7:
        /*0008*/ 	.byte	0x04, 0x17
        /*000a*/ 	.short	(.L_9 - .L_8)
.L_8:
        /*000c*/ 	.word	0x00000000
        /*0010*/ 	.short	0x0001
        /*0012*/ 	.short	0x0008
        /*0014*/ 	.byte	0x00, 0xf5, 0x21, 0x00


	//----- nvinfo : EIATTR_KPARAM_INFO
	.align		4
.L_9:
        /*0018*/ 	.byte	0x04, 0x17
        /*001a*/ 	.short	(.L_11 - .L_10)
.L_10:
        /*001c*/ 	.word	0x00000000
        /*0020*/ 	.short	0x0000
        /*0022*/ 	.short	0x0000
        /*0024*/ 	.byte	0x00, 0xf5, 0x21, 0x00


	//----- nvinfo : EIATTR_SPARSE_MMA_MASK
	.align		4
.L_11:
        /*0028*/ 	.byte	0x03, 0x50
        /*002a*/ 	.short	0x0000


	//----- nvinfo : EIATTR_MAXREG_COUNT
	.align		4
        /*002c*/ 	.byte	0x03, 0x1b
        /*002e*/ 	.short	0x00ff


	//----- nvinfo : EIATTR_NUM_BARRIERS
	.align		4
        /*0030*/ 	.byte	0x02, 0x4c
        /*0032*/ 	.byte	0x01
	.zero		1


	//----- nvinfo : EIATTR_MERCURY_ISA_VERSION
	.align		4
        /*0034*/ 	.byte	0x03, 0x5f
        /*0036*/ 	.short	0x0101


	//----- nvinfo : EIATTR_VRC_CTA_INIT_COUNT
	.align		4
        /*0038*/ 	.byte	0x02, 0x4a
	.zero		1
	.zero		1


	//----- nvinfo : EIATTR_EXIT_INSTR_OFFSETS
	.align		4
        /*003c*/ 	.byte	0x04, 0x1c
        /*003e*/ 	.short	(.L_13 - .L_12)


	//   ....[0]....
.L_12:
        /*0040*/ 	.word	0x000001f0


	//   ....[1]....
        /*0044*/ 	.word	0x00000270


	//----- nvinfo : EIATTR_CBANK_PARAM_SIZE
	.align		4
.L_13:
        /*0048*/ 	.byte	0x03, 0x19
        /*004a*/ 	.short	0x0010


	//----- nvinfo : EIATTR_PARAM_CBANK
	.align		4
        /*004c*/ 	.byte	0x04, 0x0a
        /*004e*/ 	.short	(.L_15 - .L_14)
	.align		4
.L_14:
        /*0050*/ 	.word	index@(.nv.constant0._Z9reductionPfS_)
        /*0054*/ 	.short	0x0380
        /*0056*/ 	.short	0x0010


	//----- nvinfo : EIATTR_SW_WAR
	.align		4
.L_15:
        /*0058*/ 	.byte	0x04, 0x36
        /*005a*/ 	.short	(.L_17 - .L_16)
.L_16:
        /*005c*/ 	.word	0x00000008
.L_17:


//--------------------- .nv.callgraph             --------------------------
	.section	.nv.callgraph,"",@"SHT_CUDA_CALLGRAPH"
	.align	4
	.sectionentsize	8
	.align		4
        /*0000*/ 	.word	0x00000000
	.align		4
        /*0004*/ 	.word	0xffffffff
	.align		4
        /*0008*/ 	.word	0x00000000
	.align		4
        /*000c*/ 	.word	0xfffffffe
	.align		4
        /*0010*/ 	.word	0x00000000
	.align		4
        /*0014*/ 	.word	0xfffffffd
	.align		4
        /*0018*/ 	.word	0x00000000
	.align		4
        /*001c*/ 	.word	0xfffffffc


//--------------------- .text._Z9reductionPfS_    --------------------------
	.section	.text._Z9reductionPfS_,"ax",@progbits
	.align	128
        .global         _Z9reductionPfS_
        .type           _Z9reductionPfS_,@function
        .size           _Z9reductionPfS_,(.L_x_3 - _Z9reductionPfS_)
        .other          _Z9reductionPfS_,@"STO_CUDA_ENTRY STV_DEFAULT"
_Z9reductionPfS_:
.text._Z9reductionPfS_:
[----:B------:R-:W-:Y:S01]  /*0000*/  LDC R1, c[0x0][0x37c] ;  /* 0x0000df00ff017b82 */ /* 0x000fe20000000800 */
[----:B------:R-:W0:Y:S07]  /*0010*/  S2R R7, SR_CTAID.X ;  /* 0x0000000000077919 */ /* 0x000e2e0000002500 */
[----:B------:R-:W1:Y:S01]  /*0020*/  LDC.64 R2, c[0x0][0x380] ;  /* 0x0000e000ff027b82 */ /* 0x000e620000000a00 */
[----:B------:R-:W0:Y:S01]  /*0030*/  LDCU UR8, c[0x0][0x360] ;  /* 0x00006c00ff0877ac */ /* 0x000e220008000800 */
[----:B------:R-:W0:Y:S01]  /*0040*/  S2R R6, SR_TID.X ;  /* 0x0000000000067919 */ /* 0x000e220000002100 */
[----:B------:R-:W2:Y:S01]  /*0050*/  LDCU.64 UR6, c[0x0][0x358] ;  /* 0x00006b00ff0677ac */ /* 0x000ea20008000a00 */
[----:B0-----:R-:W-:-:S04]  /*0060*/  IMAD R5, R7, UR8, R6 ;  /* 0x0000000807057c24 */ /* 0x001fc8000f8e0206 */
[----:B-1----:R-:W-:-:S06]  /*0070*/  IMAD.WIDE R2, R5, 0x4, R2 ;  /* 0x0000000405027825 */ /* 0x002fcc00078e0202 */
[----:B--2---:R-:W2:Y:S01]  /*0080*/  LDG.E R2, desc[UR6][R2.64] ;  /* 0x0000000602027981 */ /* 0x004ea2000c1e1900 */
[----:B------:R-:W0:Y:S01]  /*0090*/  S2UR UR5, SR_CgaCtaId ;  /* 0x00000000000579c3 */ /* 0x000e220000008800 */
[----:B------:R-:W-:Y:S01]  /*00a0*/  UMOV UR4, 0x400 ;  /* 0x0000040000047882 */ /* 0x000fe20000000000 */
[----:B------:R-:W-:Y:S01]  /*00b0*/  UISETP.GE.U32.AND UP0, UPT, UR8, 0x2, UPT ;  /* 0x000000020800788c */ /* 0x000fe2000bf06070 */
[----:B------:R-:W-:Y:S01]  /*00c0*/  ISETP.NE.AND P0, PT, R6, RZ, PT ;  /* 0x000000ff0600720c */ /* 0x000fe20003f05270 */
[----:B0-----:R-:W-:-:S06]  /*00d0*/  ULEA UR4, UR5, UR4, 0x18 ;  /* 0x0000000405047291 */ /* 0x001fcc000f8ec0ff */
[----:B------:R-:W-:-:S05]  /*00e0*/  LEA R5, R6, UR4, 0x2 ;  /* 0x0000000406057c11 */ /* 0x000fca000f8e10ff */
[----:B--2---:R0:W-:Y:S01]  /*00f0*/  STS [R5], R2 ;  /* 0x0000000205007388 */ /* 0x0041e20000000800 */
[----:B------:R-:W-:Y:S06]  /*0100*/  BAR.SYNC.DEFER_BLOCKING 0x0 ;  /* 0x0000000000007b1d */ /* 0x000fec0000010000 */
[----:B------:R-:W-:Y:S05]  /*0110*/  BRA.U !UP0, `(.L_x_0) ;  /* 0x0000000108347547 */ /* 0x000fea000b800000 */
[----:B------:R-:W-:-:S07]  /*0120*/  HFMA2 R0, -RZ, RZ, 0, 5.9604644775390625e-08 ;  /* 0x00000001ff007431 */ /* 0x000fce00000001ff */
.L_x_1:
[----:B------:R-:W-:-:S05]  /*0130*/  SHF.L.U32 R8, R0, 0x1, RZ ;  /* 0x0000000100087819 */ /* 0x000fca00000006ff */
[----:B0-----:R-:W-:-:S05]  /*0140*/  VIADD R2, R8, 0xffffffff ;  /* 0xffffffff08027836 */ /* 0x001fca0000000000 */
[----:B------:R-:W-:-:S13]  /*0150*/  LOP3.LUT P1, RZ, R2, R6, RZ, 0xc0, !PT ;  /* 0x0000000602ff7212 */ /* 0x000fda000782c0ff */
[----:B------:R-:W-:Y:S01]  /*0160*/  @!P1 LEA R2, R0, R5, 0x2 ;  /* 0x0000000500029211 */ /* 0x000fe200078e10ff */
[----:B------:R-:W-:Y:S01]  /*0170*/  @!P1 LDS R3, [R5] ;  /* 0x0000000005039984 */ /* 0x000fe20000000800 */
[----:B------:R-:W-:-:S04]  /*0180*/  IMAD.MOV.U32 R0, RZ, RZ, R8 ;  /* 0x000000ffff007224 */ /* 0x000fc800078e0008 */
[----:B------:R-:W0:Y:S02]  /*0190*/  @!P1 LDS R2, [R2] ;  /* 0x0000000002029984 */ /* 0x000e240000000800 */
[----:B0-----:R-:W-:-:S05]  /*01a0*/  @!P1 FADD R4, R2, R3 ;  /* 0x0000000302049221 */ /* 0x001fca0000000000 */
[----:B------:R1:W-:Y:S01]  /*01b0*/  @!P1 STS [R5], R4 ;  /* 0x0000000405009388 */ /* 0x0003e20000000800 */
[----:B------:R-:W-:Y:S01]  /*01c0*/  BAR.SYNC.DEFER_BLOCKING 0x0 ;  /* 0x0000000000007b1d */ /* 0x000fe20000010000 */
[----:B------:R-:W-:-:S13]  /*01d0*/  ISETP.GE.U32.AND P1, PT, R8, UR8, PT ;  /* 0x0000000808007c0c */ /* 0x000fda000bf26070 */
[----:B-1----:R-:W-:Y:S05]  /*01e0*/  @!P1 BRA `(.L_x_1) ;  /* 0xfffffffc00d09947 */ /* 0x002fea000383ffff */
.L_x_0:
[----:B------:R-:W-:Y:S05]  /*01f0*/  @P0 EXIT ;  /* 0x000000000000094d */ /* 0x000fea0003800000 */
[----:B------:R-:W1:Y:S01]  /*0200*/  S2UR UR5, SR_CgaCtaId ;  /* 0x00000000000579c3 */ /* 0x000e620000008800 */
[----:B------:R-:W-:-:S07]  /*0210*/  UMOV UR4, 0x400 ;  /* 0x0000040000047882 */ /* 0x000fce0000000000 */
[----:B0-----:R-:W0:Y:S01]  /*0220*/  LDC.64 R2, c[0x0][0x388] ;  /* 0x0000e200ff027b82 */ /* 0x001e220000000a00 */
[----:B-1----:R-:W-:Y:S01]  /*0230*/  ULEA UR4, UR5, UR4, 0x18 ;  /* 0x0000000405047291 */ /* 0x002fe2000f8ec0ff */
[----:B0-----:R-:W-:-:S08]  /*0240*/  IMAD.WIDE.U32 R2, R7, 0x4, R2 ;  /* 0x0000000407027825 */ /* 0x001fd000078e0002 */
[----:B------:R-:W0:Y:S04]  /*0250*/  LDS R5, [UR4] ;  /* 0x00000004ff057984 */ /* 0x000e280008000800 */
[----:B0-----:R-:W-:Y:S01]  /*0260*/  STG.E desc[UR6][R2.64], R5 ;  /* 0x0000000502007986 */ /* 0x001fe2000c101906 */
[----:B------:R-:W-:Y:S05]  /*0270*/  EXIT ;  /* 0x000000000000794d */ /* 0x000fea0003800000 */
.L_x_2:
[----:B------:R-:W-:-:S00]  /*0280*/  BRA `(.L_x_2) ;  /* 0xfffffffc00fc7947 */ /* 0x000fc0000383ffff */
[----:B------:R-:W-:-:S00]  /*0290*/  NOP ;  /* 0x0000000000007918 */ /* 0x000fc00000000000 */
        /* <DEDUP_REMOVED lines=14> */
.L_x_3:


//--------------------- .nv.shared._Z9reductionPfS_ --------------------------
	.section	.nv.shared._Z9reductionPfS_,"aw",@nobits
	.sectionflags	@""
	.align	4
.nv.shared._Z9reductionPfS_:
	.zero		1280


//--------------------- .nv.shared.reserved.0     --------------------------
	.section	.nv.shared.reserved.0,"aw",@nobits
	.weak		__nv_reservedSMEM_offset_0_alias
	.size		__nv_reservedSMEM_offset_0_alias, 0, 64
	.other		__nv_reservedSMEM_offset_0_alias,@"STO_CUDA_RESERVED_SHARED STV_DEFAULT"
__nv_reservedSMEM_offset_0_alias:
	.zero		0
	.zero		64


//--------------------- .nv.constant0._Z9reductionPfS_ --------------------------
	.section	.nv.constant0._Z9reductionPfS_,"a",@progbits
	.sectionflags	@""
	.align	4
.nv.constant0._Z9reductionPfS_:
	.zero		912


//--------------------- SYMBOLS --------------------------

	.type		.nv.reservedSmem.offset0,@object
	.size		.nv.reservedSmem.offset0,0x4
	.type		.nv.reservedSmem.cap,@object
	.size		.nv.reservedSmem.cap,0x4
